	.headerflags	@"EF_CUDA_TEXMODE_UNIFIED EF_CUDA_64BIT_ADDRESS EF_CUDA_ACCELERATORS EF_CUDA_SM90 EF_CUDA_VIRTUAL_SM(EF_CUDA_SM90)"
	.elftype	@"ET_EXEC"


//--------------------- .nv.info                  --------------------------
	.section	.nv.info,"",@"SHT_CUDA_INFO"
	.align	4


	//----- nvinfo : EIATTR_REGCOUNT
	.align		4
        /*0000*/ 	.byte	0x04, 0x2f
        /*0002*/ 	.short	(.L_1 - .L_0)
	.align		4
.L_0:
        /*0004*/ 	.word	index@(triton_poi_fused_convolution_relu_6)
        /*0008*/ 	.word	0x0000000c


	//----- nvinfo : EIATTR_MIN_STACK_SIZE
	.align		4
.L_1:
        /*000c*/ 	.byte	0x04, 0x12
        /*000e*/ 	.short	(.L_3 - .L_2)
	.align		4
.L_2:
        /*0010*/ 	.word	index@(triton_poi_fused_convolution_relu_6)
        /*0014*/ 	.word	0x00000000


	//----- nvinfo : EIATTR_FRAME_SIZE
	.align		4
.L_3:
        /*0018*/ 	.byte	0x04, 0x11
        /*001a*/ 	.short	(.L_5 - .L_4)
	.align		4
.L_4:
        /*001c*/ 	.word	index@(triton_poi_fused_convolution_relu_6)
        /*0020*/ 	.word	0x00000000


	//----- nvinfo : EIATTR_MIN_STACK_SIZE
	.align		4
.L_5:
        /*0024*/ 	.byte	0x04, 0x12
        /*0026*/ 	.short	(.L_7 - .L_6)
	.align		4
.L_6:
        /*0028*/ 	.word	index@(triton_poi_fused_convolution_relu_6)
        /*002c*/ 	.word	0x00000000
.L_7:


//--------------------- .nv.info.triton_poi_fused_convolution_relu_6 --------------------------
	.section	.nv.info.triton_poi_fused_convolution_relu_6,"",@"SHT_CUDA_INFO"
	.sectionflags	@""
	.align	4


	//----- nvinfo : EIATTR_CUDA_API_VERSION
	.align		4
        /*0000*/ 	.byte	0x04, 0x37
        /*0002*/ 	.short	(.L_9 - .L_8)
.L_8:
        /*0004*/ 	.word	0x0000007c


	//----- nvinfo : EIATTR_KPARAM_INFO
	.align		4
.L_9:
        /*0008*/ 	.byte	0x04, 0x17
        /*000a*/ 	.short	(.L_11 - .L_10)
.L_10:
        /*000c*/ 	.word	0x00000000
        /*0010*/ 	.short	0x0002
        /*0012*/ 	.short	0x0010
        /*0014*/ 	.byte	0x00, 0xf0, 0x11, 0x00


	//----- nvinfo : EIATTR_KPARAM_INFO
	.align		4
.L_11:
        /*0018*/ 	.byte	0x04, 0x17
        /*001a*/ 	.short	(.L_13 - .L_12)
.L_12:
        /*001c*/ 	.word	0x00000000
        /*0020*/ 	.short	0x0001
        /*0022*/ 	.short	0x0008
        /*0024*/ 	.byte	0x00, 0xf4, 0x21, 0x00


	//----- nvinfo : EIATTR_KPARAM_INFO
	.align		4
.L_13:
        /*0028*/ 	.byte	0x04, 0x17
        /*002a*/ 	.short	(.L_15 - .L_14)
.L_14:
        /*002c*/ 	.word	0x00000000
        /*0030*/ 	.short	0x0000
        /*0032*/ 	.short	0x0000
        /*0034*/ 	.byte	0x00, 0xf4, 0x21, 0x00


	//----- nvinfo : EIATTR_SPARSE_MMA_MASK
	.align		4
.L_15:
        /*0038*/ 	.byte	0x03, 0x50
        /*003a*/ 	.short	0x0000


	//----- nvinfo : EIATTR_MAXREG_COUNT
	.align		4
        /*003c*/ 	.byte	0x03, 0x1b
        /*003e*/ 	.short	0x00ff


	//----- nvinfo : EIATTR_EXIT_INSTR_OFFSETS
	.align		4
        /*0040*/ 	.byte	0x04, 0x1c
        /*0042*/ 	.short	(.L_17 - .L_16)


	//   ....[0]....
.L_16:
        /*0044*/ 	.word	0x000001b0


	//----- nvinfo : EIATTR_REQNTID
	.align		4
.L_17:
        /*0048*/ 	.byte	0x04, 0x10
        /*004a*/ 	.short	(.L_19 - .L_18)
.L_18:
        /*004c*/ 	.word	0x00000100
        /*0050*/ 	.word	0x00000001
        /*0054*/ 	.word	0x00000001


	//----- nvinfo : EIATTR_CBANK_PARAM_SIZE
	.align		4
.L_19:
        /*0058*/ 	.byte	0x03, 0x19
        /*005a*/ 	.short	0x0014


	//----- nvinfo : EIATTR_PARAM_CBANK
	.align		4
        /*005c*/ 	.byte	0x04, 0x0a
        /*005e*/ 	.short	(.L_21 - .L_20)
	.align		4
.L_20:
        /*0060*/ 	.word	index@(.nv.constant0.triton_poi_fused_convolution_relu_6)
        /*0064*/ 	.short	0x0210
        /*0066*/ 	.short	0x0014


	//----- nvinfo : EIATTR_SW_WAR
	.align		4
.L_21:
        /*0068*/ 	.byte	0x04, 0x36
        /*006a*/ 	.short	(.L_23 - .L_22)
.L_22:
        /*006c*/ 	.word	0x00000008
.L_23:


//--------------------- .nv.callgraph             --------------------------
	.section	.nv.callgraph,"",@"SHT_CUDA_CALLGRAPH"
	.align	4
	.sectionentsize	8
	.align		4
        /*0000*/ 	.word	0x00000000
	.align		4
        /*0004*/ 	.word	0xffffffff
	.align		4
        /*0008*/ 	.word	0x00000000
	.align		4
        /*000c*/ 	.word	0xfffffffe
	.align		4
        /*0010*/ 	.word	0x00000000
	.align		4
        /*0014*/ 	.word	0xfffffffd
	.align		4
        /*0018*/ 	.word	0x00000000
	.align		4
        /*001c*/ 	.word	0xfffffffc


//--------------------- .text.triton_poi_fused_convolution_relu_6 --------------------------
	.section	.text.triton_poi_fused_convolution_relu_6,"ax",@progbits
	.align	128
        .global         triton_poi_fused_convolution_relu_6
        .type           triton_poi_fused_convolution_relu_6,@function
        .size           triton_poi_fused_convolution_relu_6,(.L_x_1 - triton_poi_fused_convolution_relu_6)
        .other          triton_poi_fused_convolution_relu_6,@"STO_CUDA_ENTRY STV_DEFAULT"
triton_poi_fused_convolution_relu_6:
.text.triton_poi_fused_convolution_relu_6:
[----:B------:R-:W-:Y:S01]  /*0000*/  LDC R1, c[0x0][0x28] ;  /* 0x00000a00ff017b82 */ /* 0x000fe20000000800 */
[----:B------:R-:W1:Y:S07]  /*0010*/  S2R R0, SR_TID.X ;  /* 0x0000000000007919 */ /* 0x000e6e0000002100 */
[----:B------:R-:W2:Y:S01]  /*0020*/  LDC.64 R4, c[0x0][0x218] ;  /* 0x00008600ff047b82 */ /* 0x000ea20000000a00 */
[----:B------:R-:W-:Y:S01]  /*0030*/  ULDC.64 UR4, c[0x0][0x208] ;  /* 0x0000820000047ab9 */ /* 0x000fe20000000a00 */
[----:B------:R-:W3:Y:S06]  /*0040*/  S2R R7, SR_CTAID.X ;  /* 0x0000000000077919 */ /* 0x000eec0000002500 */
[----:B------:R-:W4:Y:S01]  /*0050*/  LDC.64 R2, c[0x0][0x210] ;  /* 0x00008400ff027b82 */ /* 0x000f220000000a00 */
[----:B-1----:R-:W-:Y:S01]  /*0060*/  IMAD.SHL.U32 R0, R0, 0x2, RZ ;  /* 0x0000000200007824 */ /* 0x002fe200078e00ff */
[----:B---3--:R-:W-:-:S04]  /*0070*/  SHF.R.S32.HI R6, RZ, 0x16, R7 ;  /* 0x00000016ff067819 */ /* 0x008fc80000011407 */
[----:B------:R-:W-:Y:S02]  /*0080*/  LOP3.LUT R0, R0, 0x1fe, RZ, 0xc0, !PT ;  /* 0x000001fe00007812 */ /* 0x000fe400078ec0ff */
[----:B------:R-:W-:-:S03]  /*0090*/  SGXT R6, R6, 0x1 ;  /* 0x000000010606781a */ /* 0x000fc60000000200 */
[----:B------:R-:W-:-:S04]  /*00a0*/  IMAD R7, R7, 0x200, R0 ;  /* 0x0000020007077824 */ /* 0x000fc800078e0200 */
[----:B----4-:R-:W-:Y:S01]  /*00b0*/  IMAD.WIDE R2, R7, 0x4, R2 ;  /* 0x0000000407027825 */ /* 0x010fe200078e0202 */
[----:B------:R-:W-:-:S04]  /*00c0*/  LEA.HI R6, R6, R7, RZ, 0xa ;  /* 0x0000000706067211 */ /* 0x000fc800078f50ff */
[----:B------:R-:W-:-:S04]  /*00d0*/  SHF.R.S32.HI R6, RZ, 0xa, R6 ;  /* 0x0000000aff067819 */ /* 0x000fc80000011406 */
[----:B------:R-:W-:-:S04]  /*00e0*/  LEA.HI R0, R6, R6, RZ, 0x6 ;  /* 0x0000000606007211 */ /* 0x000fc800078f30ff */
[----:B------:R-:W-:-:S05]  /*00f0*/  LOP3.LUT R9, R0, 0xffffffc0, RZ, 0xc0, !PT ;  /* 0xffffffc000097812 */ /* 0x000fca00078ec0ff */
[----:B------:R-:W-:Y:S02]  /*0100*/  IMAD.IADD R9, R6, 0x1, -R9 ;  /* 0x0000000106097824 */ /* 0x000fe400078e0a09 */
[----:B------:R-:W3:Y:S02]  /*0110*/  LDG.E.64 R6, desc[UR4][R2.64] ;  /* 0x0000000402067981 */ /* 0x000ee4000c1e1b00 */
[----:B--2---:R-:W-:-:S06]  /*0120*/  IMAD.WIDE R4, R9, 0x4, R4 ;  /* 0x0000000409047825 */ /* 0x004fcc00078e0204 */
[----:B------:R-:W3:Y:S02]  /*0130*/  LDG.E.EL R4, desc[UR4][R4.64] ;  /* 0x0000000404047981 */ /* 0x000ee4000c2e1900 */
[CC--:B---3--:R-:W-:Y:S01]  /*0140*/  FSETP.GEU.AND P0, PT, R6.reuse, -R4.reuse, PT ;  /* 0x800000040600720b */ /* 0x0c8fe20003f0e000 */
[--C-:B------:R-:W-:Y:S01]  /*0150*/  FADD R6, R6, R4.reuse ;  /* 0x0000000406067221 */ /* 0x100fe20000000000 */
[C---:B------:R-:W-:Y:S01]  /*0160*/  FADD R0, R7.reuse, R4 ;  /* 0x0000000407007221 */ /* 0x040fe20000000000 */
[----:B------:R-:W-:-:S03]  /*0170*/  FSETP.GEU.AND P1, PT, R7, -R4, PT ;  /* 0x800000040700720b */ /* 0x000fc60003f2e000 */
[----:B------:R-:W-:Y:S02]  /*0180*/  FSEL R6, R6, RZ, P0 ;  /* 0x000000ff06067208 */ /* 0x000fe40000000000 */
[----:B------:R-:W-:-:S05]  /*0190*/  FSEL R7, R0, RZ, P1 ;  /* 0x000000ff00077208 */ /* 0x000fca0000800000 */
[----:B------:R-:W-:Y:S01]  /*01a0*/  STG.E.64 desc[UR4][R2.64], R6 ;  /* 0x0000000602007986 */ /* 0x000fe2000c101b04 */
[----:B------:R-:W-:Y:S05]  /*01b0*/  EXIT ;  /* 0x000000000000794d */ /* 0x000fea0003800000 */
.L_x_0:
[----:B------:R-:W-:-:S00]  /*01c0*/  BRA `(.L_x_0) ;  /* 0xfffffffc00fc7947 */ /* 0x000fc0000383ffff */
[----:B------:R-:W-:-:S00]  /*01d0*/  NOP ;  /* 0x0000000000007918 */ /* 0x000fc00000000000 */
        /* <DEDUP_REMOVED lines=10> */
.L_x_1:


//--------------------- .nv.constant0.triton_poi_fused_convolution_relu_6 --------------------------
	.section	.nv.constant0.triton_poi_fused_convolution_relu_6,"a",@progbits
	.sectionflags	@""
	.align	4
.nv.constant0.triton_poi_fused_convolution_relu_6:
	.zero		548
